//
// Generated by NVIDIA NVVM Compiler
//
// Compiler Build ID: CL-36424714
// Cuda compilation tools, release 13.0, V13.0.88
// Based on NVVM 20.0.0
//

.version 9.0
.target sm_100
.address_size 64

	// .globl	kernelFunction

.visible .entry kernelFunction(
	.param .u64 .ptr .align 1 kernelFunction_param_0
)
{
	.reg .b32 	%r<3>;
	.reg .b64 	%rd<5>;

	ld.param.u64 	%rd1, [kernelFunction_param_0];
	cvta.to.global.u64 	%rd2, %rd1;
	mov.u32 	%r1, %tid.x;
	sub.s32 	%r2, 32, %r1;
	mul.wide.u32 	%rd3, %r1, 4;
	add.s64 	%rd4, %rd2, %rd3;
	st.global.u32 	[%rd4], %r2;
	ret;

}


// ===== COMPILED SASS (sm_100) =====

	.target	sm_100

	.elftype	@"ET_EXEC"


//--------------------- .note.nv.tkinfo           --------------------------
	.section	.note.nv.tkinfo,"",@"SHT_NOTE"
	.sectionflags	@"SHF_NOTE_NV_TKINFO"
	.tkinfo
        /*0018*/ 	.word	0x00000002
        /*0030*/ 	.string	""
        /*0030*/ 	.string	"ptxas"
        /*0030*/ 	.string	"Cuda compilation tools, release 13.0, V13.0.88"
        /*0030*/ 	.string	"Build cuda_13.0.r13.0/compiler.36424714_0"
        /*0030*/ 	.string	"-arch sm_100 -m 64 "



//--------------------- .note.nv.cuinfo           --------------------------
	.section	.note.nv.cuinfo,"",@"SHT_NOTE"
	.sectionflags	@"SHF_NOTE_NV_CUINFO"
        /*0018*/ 	.short	0x0002
        /*001a*/ 	.short	0x0064
        /*001c*/ 	.short	0x0082
	.zero		2


//--------------------- .nv.info                  --------------------------
	.section	.nv.info,"",@"SHT_CUDA_INFO"
	.align	4


	//----- nvinfo : EIATTR_REGCOUNT
	.align		4
        /*0000*/ 	.byte	0x04, 0x2f
        /*0002*/ 	.short	(.L_1 - .L_0)
	.align		4
.L_0:
        /*0004*/ 	.word	index@(kernelFunction)
        /*0008*/ 	.word	0x00000008


	//----- nvinfo : EIATTR_FRAME_SIZE
	.align		4
.L_1:
        /*000c*/ 	.byte	0x04, 0x11
        /*000e*/ 	.short	(.L_3 - .L_2)
	.align		4
.L_2:
        /*0010*/ 	.word	index@(kernelFunction)
        /*0014*/ 	.word	0x00000000


	//----- nvinfo : EIATTR_MIN_STACK_SIZE
	.align		4
.L_3:
        /*0018*/ 	.byte	0x04, 0x12
        /*001a*/ 	.short	(.L_5 - .L_4)
	.align		4
.L_4:
        /*001c*/ 	.word	index@(kernelFunction)
        /*0020*/ 	.word	0x00000000
.L_5:


//--------------------- .nv.compat                --------------------------
	.section	.nv.compat,"",@"SHT_CUDA_COMPAT_INFO"
	.align	4
        /*0000*/ 	.byte	0x02, 0x09, 0x00, 0x00, 0x02, 0x02, 0x01, 0x00, 0x02, 0x05, 0x05, 0x00, 0x03, 0x07, 0x01, 0x01
        /*0010*/ 	.byte	0x02, 0x03, 0x00, 0x00, 0x02, 0x06, 0x01, 0x00, 0x04, 0x0b, 0x08, 0x00, 0x09, 0x00, 0x00, 0x00
        /*0020*/ 	.byte	0x00, 0x00, 0x00, 0x00


//--------------------- .nv.info.kernelFunction   --------------------------
	.section	.nv.info.kernelFunction,"",@"SHT_CUDA_INFO"
	.sectionflags	@""
	.align	4


	//----- nvinfo : EIATTR_CUDA_API_VERSION
	.align		4
        /*0000*/ 	.byte	0x04, 0x37
        /*0002*/ 	.short	(.L_7 - .L_6)
.L_6:
        /*0004*/ 	.word	0x00000082


	//----- nvinfo : EIATTR_KPARAM_INFO
	.align		4
.L_7:
        /*0008*/ 	.byte	0x04, 0x17
        /*000a*/ 	.short	(.L_9 - .L_8)
.L_8:
        /*000c*/ 	.word	0x00000000
        /*0010*/ 	.short	0x0000
        /*0012*/ 	.short	0x0000
        /*0014*/ 	.byte	0x00, 0xf5, 0x21, 0x00


	//----- nvinfo : EIATTR_SPARSE_MMA_MASK
	.align		4
.L_9:
        /*0018*/ 	.byte	0x03, 0x50
        /*001a*/ 	.short	0x0000


	//----- nvinfo : EIATTR_MAXREG_COUNT
	.align		4
        /*001c*/ 	.byte	0x03, 0x1b
        /*001e*/ 	.short	0x00ff


	//----- nvinfo : EIATTR_MERCURY_ISA_VERSION
	.align		4
        /*0020*/ 	.byte	0x03, 0x5f
        /*0022*/ 	.short	0x0101


	//----- nvinfo : EIATTR_VRC_CTA_INIT_COUNT
	.align		4
        /*0024*/ 	.byte	0x02, 0x4a
	.zero		1
	.zero		1


	//----- nvinfo : EIATTR_EXIT_INSTR_OFFSETS
	.align		4
        /*0028*/ 	.byte	0x04, 0x1c
        /*002a*/ 	.short	(.L_11 - .L_10)


	//   ....[0]....
.L_10:
        /*002c*/ 	.word	0x00000070


	//----- nvinfo : EIATTR_CBANK_PARAM_SIZE
	.align		4
.L_11:
        /*0030*/ 	.byte	0x03, 0x19
        /*0032*/ 	.short	0x0008


	//----- nvinfo : EIATTR_PARAM_CBANK
	.align		4
        /*0034*/ 	.byte	0x04, 0x0a
        /*0036*/ 	.short	(.L_13 - .L_12)
	.align		4
.L_12:
        /*0038*/ 	.word	index@(.nv.constant0.kernelFunction)
        /*003c*/ 	.short	0x0380
        /*003e*/ 	.short	0x0008


	//----- nvinfo : EIATTR_SW_WAR
	.align		4
.L_13:
        /*0040*/ 	.byte	0x04, 0x36
        /*0042*/ 	.short	(.L_15 - .L_14)
.L_14:
        /*0044*/ 	.word	0x00000008
.L_15:


//--------------------- .nv.callgraph             --------------------------
	.section	.nv.callgraph,"",@"SHT_CUDA_CALLGRAPH"
	.align	4
	.sectionentsize	8
	.align		4
        /*0000*/ 	.word	0x00000000
	.align		4
        /*0004*/ 	.word	0xffffffff
	.align		4
        /*0008*/ 	.word	0x00000000
	.align		4
        /*000c*/ 	.word	0xfffffffe
	.align		4
        /*0010*/ 	.word	0x00000000
	.align		4
        /*0014*/ 	.word	0xfffffffd
	.align		4
        /*0018*/ 	.word	0x00000000
	.align		4
        /*001c*/ 	.word	0xfffffffc


//--------------------- .text.kernelFunction      --------------------------
	.section	.text.kernelFunction,"ax",@progbits
	.align	128
        .global         kernelFunction
        .type           kernelFunction,@function
        .size           kernelFunction,(.L_x_1 - kernelFunction)
        .other          kernelFunction,@"STO_CUDA_ENTRY STV_DEFAULT"
kernelFunction:
.text.kernelFunction:
[----:B------:R-:W-:Y:S01]  /*0000*/  LDC R1, c[0x0][0x37c] ;  /* 0x0000df00ff017b82 */ /* 0x000fe20000000800 */
[----:B------:R-:W0:Y:S07]  /*0010*/  S2R R5, SR_TID.X ;  /* 0x0000000000057919 */ /* 0x000e2e0000002100 */
[----:B------:R-:W0:Y:S01]  /*0020*/  LDC.64 R2, c[0x0][0x380] ;  /* 0x0000e000ff027b82 */ /* 0x000e220000000a00 */
[----:B------:R-:W1:Y:S01]  /*0030*/  LDCU.64 UR4, c[0x0][0x358] ;  /* 0x00006b00ff0477ac */ /* 0x000e620008000a00 */
[C---:B0-----:R-:W-:Y:S01]  /*0040*/  IMAD.WIDE.U32 R2, R5.reuse, 0x4, R2 ;  /* 0x0000000405027825 */ /* 0x041fe200078e0002 */
[----:B------:R-:W-:-:S05]  /*0050*/  IADD3 R5, PT, PT, -R5, 0x20, RZ ;  /* 0x0000002005057810 */ /* 0x000fca0007ffe1ff */
[----:B-1----:R-:W-:Y:S01]  /*0060*/  STG.E desc[UR4][R2.64], R5 ;  /* 0x0000000502007986 */ /* 0x002fe2000c101904 */
[----:B------:R-:W-:Y:S05]  /*0070*/  EXIT ;  /* 0x000000000000794d */ /* 0x000fea0003800000 */
.L_x_0:
[----:B------:R-:W-:-:S00]  /*0080*/  BRA `(.L_x_0) ;  /* 0xfffffffc00fc7947 */ /* 0x000fc0000383ffff */
[----:B------:R-:W-:-:S00]  /*0090*/  NOP ;  /* 0x0000000000007918 */ /* 0x000fc00000000000 */
        /* <DEDUP_REMOVED lines=14> */
.L_x_1:


//--------------------- .nv.shared.reserved.0     --------------------------
	.section	.nv.shared.reserved.0,"aw",@nobits
	.weak		__nv_reservedSMEM_offset_0_alias
	.size		__nv_reservedSMEM_offset_0_alias, 0, 64
	.other		__nv_reservedSMEM_offset_0_alias,@"STO_CUDA_RESERVED_SHARED STV_DEFAULT"
__nv_reservedSMEM_offset_0_alias:
	.zero		0
	.zero		64


//--------------------- .nv.constant0.kernelFunction --------------------------
	.section	.nv.constant0.kernelFunction,"a",@progbits
	.sectionflags	@""
	.align	4
.nv.constant0.kernelFunction:
	.zero		904


//--------------------- SYMBOLS --------------------------

	.type		.nv.reservedSmem.offset0,@object
	.size		.nv.reservedSmem.offset0,0x4
